	.headerflags	@"EF_CUDA_TEXMODE_UNIFIED EF_CUDA_64BIT_ADDRESS EF_CUDA_ACCELERATORS EF_CUDA_SM90 EF_CUDA_VIRTUAL_SM(EF_CUDA_SM90)"
	.elftype	@"ET_EXEC"


//--------------------- .nv.info                  --------------------------
	.section	.nv.info,"",@"SHT_CUDA_INFO"
	.align	4


	//----- nvinfo : EIATTR_REGCOUNT
	.align		4
        /*0000*/ 	.byte	0x04, 0x2f
        /*0002*/ 	.short	(.L_3 - .L_2)
	.align		4
.L_2:
        /*0004*/ 	.word	index@(triton_poi_fused__native_batch_norm_legit_no_training_relu_14)
        /*0008*/ 	.word	0x00000012


	//----- nvinfo : EIATTR_MIN_STACK_SIZE
	.align		4
.L_3:
        /*000c*/ 	.byte	0x04, 0x12
        /*000e*/ 	.short	(.L_5 - .L_4)
	.align		4
.L_4:
        /*0010*/ 	.word	index@(triton_poi_fused__native_batch_norm_legit_no_training_relu_14)
        /*0014*/ 	.word	0x00000000


	//----- nvinfo : EIATTR_FRAME_SIZE
	.align		4
.L_5:
        /*0018*/ 	.byte	0x04, 0x11
        /*001a*/ 	.short	(.L_7 - .L_6)
	.align		4
.L_6:
        /*001c*/ 	.word	index@(triton_poi_fused__native_batch_norm_legit_no_training_relu_14)
        /*0020*/ 	.word	0x00000000


	//----- nvinfo : EIATTR_MIN_STACK_SIZE
	.align		4
.L_7:
        /*0024*/ 	.byte	0x04, 0x12
        /*0026*/ 	.short	(.L_9 - .L_8)
	.align		4
.L_8:
        /*0028*/ 	.word	index@(triton_poi_fused__native_batch_norm_legit_no_training_relu_14)
        /*002c*/ 	.word	0x00000000
.L_9:


//--------------------- .nv.info.triton_poi_fused__native_batch_norm_legit_no_training_relu_14 --------------------------
	.section	.nv.info.triton_poi_fused__native_batch_norm_legit_no_training_relu_14,"",@"SHT_CUDA_INFO"
	.sectionflags	@""
	.align	4


	//----- nvinfo : EIATTR_CUDA_API_VERSION
	.align		4
        /*0000*/ 	.byte	0x04, 0x37
        /*0002*/ 	.short	(.L_11 - .L_10)
.L_10:
        /*0004*/ 	.word	0x0000007c


	//----- nvinfo : EIATTR_KPARAM_INFO
	.align		4
.L_11:
        /*0008*/ 	.byte	0x04, 0x17
        /*000a*/ 	.short	(.L_13 - .L_12)
.L_12:
        /*000c*/ 	.word	0x00000000
        /*0010*/ 	.short	0x0006
        /*0012*/ 	.short	0x0030
        /*0014*/ 	.byte	0x00, 0xf0, 0x11, 0x00


	//----- nvinfo : EIATTR_KPARAM_INFO
	.align		4
.L_13:
        /*0018*/ 	.byte	0x04, 0x17
        /*001a*/ 	.short	(.L_15 - .L_14)
.L_14:
        /*001c*/ 	.word	0x00000000
        /*0020*/ 	.short	0x0005
        /*0022*/ 	.short	0x0028
        /*0024*/ 	.byte	0x00, 0xf4, 0x21, 0x00


	//----- nvinfo : EIATTR_KPARAM_INFO
	.align		4
.L_15:
        /*0028*/ 	.byte	0x04, 0x17
        /*002a*/ 	.short	(.L_17 - .L_16)
.L_16:
        /*002c*/ 	.word	0x00000000
        /*0030*/ 	.short	0x0004
        /*0032*/ 	.short	0x0020
        /*0034*/ 	.byte	0x00, 0xf4, 0x21, 0x00


	//----- nvinfo : EIATTR_KPARAM_INFO
	.align		4
.L_17:
        /*0038*/ 	.byte	0x04, 0x17
        /*003a*/ 	.short	(.L_19 - .L_18)
.L_18:
        /*003c*/ 	.word	0x00000000
        /*0040*/ 	.short	0x0003
        /*0042*/ 	.short	0x0018
        /*0044*/ 	.byte	0x00, 0xf4, 0x21, 0x00


	//----- nvinfo : EIATTR_KPARAM_INFO
	.align		4
.L_19:
        /*0048*/ 	.byte	0x04, 0x17
        /*004a*/ 	.short	(.L_21 - .L_20)
.L_20:
        /*004c*/ 	.word	0x00000000
        /*0050*/ 	.short	0x0002
        /*0052*/ 	.short	0x0010
        /*0054*/ 	.byte	0x00, 0xf4, 0x21, 0x00


	//----- nvinfo : EIATTR_KPARAM_INFO
	.align		4
.L_21:
        /*0058*/ 	.byte	0x04, 0x17
        /*005a*/ 	.short	(.L_23 - .L_22)
.L_22:
        /*005c*/ 	.word	0x00000000
        /*0060*/ 	.short	0x0001
        /*0062*/ 	.short	0x0008
        /*0064*/ 	.byte	0x00, 0xf4, 0x21, 0x00


	//----- nvinfo : EIATTR_KPARAM_INFO
	.align		4
.L_23:
        /*0068*/ 	.byte	0x04, 0x17
        /*006a*/ 	.short	(.L_25 - .L_24)
.L_24:
        /*006c*/ 	.word	0x00000000
        /*0070*/ 	.short	0x0000
        /*0072*/ 	.short	0x0000
        /*0074*/ 	.byte	0x00, 0xf4, 0x21, 0x00


	//----- nvinfo : EIATTR_SPARSE_MMA_MASK
	.align		4
.L_25:
        /*0078*/ 	.byte	0x03, 0x50
        /*007a*/ 	.short	0x0000


	//----- nvinfo : EIATTR_MAXREG_COUNT
	.align		4
        /*007c*/ 	.byte	0x03, 0x1b
        /*007e*/ 	.short	0x00ff


	//----- nvinfo : EIATTR_EXIT_INSTR_OFFSETS
	.align		4
        /*0080*/ 	.byte	0x04, 0x1c
        /*0082*/ 	.short	(.L_27 - .L_26)


	//   ....[0]....
.L_26:
        /*0084*/ 	.word	0x000003d0


	//----- nvinfo : EIATTR_REQNTID
	.align		4
.L_27:
        /*0088*/ 	.byte	0x04, 0x10
        /*008a*/ 	.short	(.L_29 - .L_28)
.L_28:
        /*008c*/ 	.word	0x00000080
        /*0090*/ 	.word	0x00000001
        /*0094*/ 	.word	0x00000001


	//----- nvinfo : EIATTR_CBANK_PARAM_SIZE
	.align		4
.L_29:
        /*0098*/ 	.byte	0x03, 0x19
        /*009a*/ 	.short	0x0034


	//----- nvinfo : EIATTR_PARAM_CBANK
	.align		4
        /*009c*/ 	.byte	0x04, 0x0a
        /*009e*/ 	.short	(.L_31 - .L_30)
	.align		4
.L_30:
        /*00a0*/ 	.word	index@(.nv.constant0.triton_poi_fused__native_batch_norm_legit_no_training_relu_14)
        /*00a4*/ 	.short	0x0210
        /*00a6*/ 	.short	0x0034


	//----- nvinfo : EIATTR_SW_WAR
	.align		4
.L_31:
        /*00a8*/ 	.byte	0x04, 0x36
        /*00aa*/ 	.short	(.L_33 - .L_32)
.L_32:
        /*00ac*/ 	.word	0x00000008
.L_33:


//--------------------- .nv.callgraph             --------------------------
	.section	.nv.callgraph,"",@"SHT_CUDA_CALLGRAPH"
	.align	4
	.sectionentsize	8
	.align		4
        /*0000*/ 	.word	0x00000000
	.align		4
        /*0004*/ 	.word	0xffffffff
	.align		4
        /*0008*/ 	.word	0x00000000
	.align		4
        /*000c*/ 	.word	0xfffffffe
	.align		4
        /*0010*/ 	.word	0x00000000
	.align		4
        /*0014*/ 	.word	0xfffffffd
	.align		4
        /*0018*/ 	.word	0x00000000
	.align		4
        /*001c*/ 	.word	0xfffffffc


//--------------------- .nv.constant4             --------------------------
	.section	.nv.constant4,"a",@progbits
	.align	8
	.align		8
.nv.constant4:
        /*0000*/ 	.dword	_$_str
	.align		8
        /*0008*/ 	.dword	_$_str_$_2


//--------------------- .text.triton_poi_fused__native_batch_norm_legit_no_training_relu_14 --------------------------
	.section	.text.triton_poi_fused__native_batch_norm_legit_no_training_relu_14,"ax",@progbits
	.align	128
        .global         triton_poi_fused__native_batch_norm_legit_no_training_relu_14
        .type           triton_poi_fused__native_batch_norm_legit_no_training_relu_14,@function
        .size           triton_poi_fused__native_batch_norm_legit_no_training_relu_14,(.L_x_1 - triton_poi_fused__native_batch_norm_legit_no_training_relu_14)
        .other          triton_poi_fused__native_batch_norm_legit_no_training_relu_14,@"STO_CUDA_ENTRY STV_DEFAULT"
triton_poi_fused__native_batch_norm_legit_no_training_relu_14:
.text.triton_poi_fused__native_batch_norm_legit_no_training_relu_14:
[----:B------:R-:W-:Y:S01]  /*0000*/  LDC R1, c[0x0][0x28] ;  /* 0x00000a00ff017b82 */ /* 0x000fe20000000800 */
[----:B------:R-:W1:Y:S07]  /*0010*/  S2R R0, SR_TID.X ;  /* 0x0000000000007919 */ /* 0x000e6e0000002100 */
[----:B------:R-:W2:Y:S01]  /*0020*/  LDC.64 R2, c[0x0][0x220] ;  /* 0x00008800ff027b82 */ /* 0x000ea20000000a00 */
[----:B------:R-:W-:Y:S01]  /*0030*/  ULDC.64 UR4, c[0x0][0x208] ;  /* 0x0000820000047ab9 */ /* 0x000fe20000000a00 */
[----:B------:R-:W3:Y:S06]  /*0040*/  S2R R7, SR_CTAID.X ;  /* 0x0000000000077919 */ /* 0x000eec0000002500 */
[----:B------:R-:W4:Y:S08]  /*0050*/  LDC.64 R8, c[0x0][0x228] ;  /* 0x00008a00ff087b82 */ /* 0x000f300000000a00 */
[----:B------:R-:W5:Y:S01]  /*0060*/  LDC.64 R10, c[0x0][0x230] ;  /* 0x00008c00ff0a7b82 */ /* 0x000f620000000a00 */
[----:B-1----:R-:W-:-:S02]  /*0070*/  SHF.L.U32 R0, R0, 0x1, RZ ;  /* 0x0000000100007819 */ /* 0x002fc400000006ff */
[----:B---3--:R-:W-:Y:S02]  /*0080*/  SHF.R.S32.HI R5, RZ, 0x17, R7 ;  /* 0x00000017ff057819 */ /* 0x008fe40000011407 */
[----:B------:R-:W-:Y:S02]  /*0090*/  LOP3.LUT R0, R0, 0xfe, RZ, 0xc0, !PT ;  /* 0x000000fe00007812 */ /* 0x000fe400078ec0ff */
[----:B------:R-:W-:Y:S02]  /*00a0*/  SGXT R5, R5, 0x1 ;  /* 0x000000010505781a */ /* 0x000fe40000000200 */
[----:B------:R-:W-:Y:S02]  /*00b0*/  LEA R0, R7, R0, 0x8 ;  /* 0x0000000007007211 */ /* 0x000fe400078e40ff */
[----:B------:R-:W1:Y:S02]  /*00c0*/  LDC.64 R6, c[0x0][0x218] ;  /* 0x00008600ff067b82 */ /* 0x000e640000000a00 */
[----:B------:R-:W-:-:S04]  /*00d0*/  LEA.HI R5, R5, R0, RZ, 0x8 ;  /* 0x0000000005057211 */ /* 0x000fc800078f40ff */
[----:B------:R-:W-:-:S04]  /*00e0*/  LOP3.LUT R5, R5, 0xffffff00, RZ, 0xc0, !PT ;  /* 0xffffff0005057812 */ /* 0x000fc800078ec0ff */
[----:B------:R-:W-:Y:S02]  /*00f0*/  IADD3 R13, R0, -R5, RZ ;  /* 0x80000005000d7210 */ /* 0x000fe40007ffe0ff */
[----:B------:R-:W3:Y:S03]  /*0100*/  LDC.64 R4, c[0x0][0x210] ;  /* 0x00008400ff047b82 */ /* 0x000ee60000000a00 */
[----:B--2---:R-:W-:-:S06]  /*0110*/  IMAD.WIDE R2, R13, 0x4, R2 ;  /* 0x000000040d027825 */ /* 0x004fcc00078e0202 */
[----:B------:R-:W2:Y:S01]  /*0120*/  LDG.E.EL.64 R2, desc[UR4][R2.64] ;  /* 0x0000000402027981 */ /* 0x000ea2000c2e1b00 */
[----:B-1----:R-:W-:-:S04]  /*0130*/  IMAD.WIDE R6, R13, 0x4, R6 ;  /* 0x000000040d067825 */ /* 0x002fc800078e0206 */
[C---:B----4-:R-:W-:Y:S02]  /*0140*/  IMAD.WIDE R8, R13.reuse, 0x4, R8 ;  /* 0x000000040d087825 */ /* 0x050fe400078e0208 */
[----:B------:R-:W4:Y:S02]  /*0150*/  LDG.E.EL.64 R6, desc[UR4][R6.64] ;  /* 0x0000000406067981 */ /* 0x000f24000c2e1b00 */
[----:B-----5:R-:W-:Y:S02]  /*0160*/  IMAD.WIDE R10, R13, 0x4, R10 ;  /* 0x000000040d0a7825 */ /* 0x020fe400078e020a */
[----:B------:R-:W5:Y:S02]  /*0170*/  LDG.E.EL.64 R8, desc[UR4][R8.64] ;  /* 0x0000000408087981 */ /* 0x000f64000c2e1b00 */
[----:B---3--:R-:W-:Y:S02]  /*0180*/  IMAD.WIDE R4, R0, 0x4, R4 ;  /* 0x0000000400047825 */ /* 0x008fe400078e0204 */
[----:B------:R-:W5:Y:S04]  /*0190*/  LDG.E.EL.64 R10, desc[UR4][R10.64] ;  /* 0x000000040a0a7981 */ /* 0x000f68000c2e1b00 */
[----:B------:R-:W4:Y:S01]  /*01a0*/  LDG.E.64 R4, desc[UR4][R4.64] ;  /* 0x0000000404047981 */ /* 0x000f22000c1e1b00 */
[----:B------:R-:W-:Y:S01]  /*01b0*/  HFMA2.MMA R14, -RZ, RZ, 1.625, 0 ;  /* 0x3e800000ff0e7435 */ /* 0x000fe200000001ff */
[----:B--2---:R-:W-:Y:S01]  /*01c0*/  FADD R2, R2, 9.9999997473787516356e-06 ;  /* 0x3727c5ac02027421 */ /* 0x004fe20000000000 */
[----:B------:R-:W-:-:S03]  /*01d0*/  FADD R3, R3, 9.9999997473787516356e-06 ;  /* 0x3727c5ac03037421 */ /* 0x000fc60000000000 */
[----:B------:R-:W1:Y:S08]  /*01e0*/  MUFU.SQRT R12, R2 ;  /* 0x00000002000c7308 */ /* 0x000e700000002000 */
[----:B------:R2:W3:Y:S01]  /*01f0*/  MUFU.SQRT R13, R3 ;  /* 0x00000003000d7308 */ /* 0x0004e20000002000 */
[C---:B-1----:R-:W-:Y:S02]  /*0200*/  FSETP.GT.AND P0, PT, R12.reuse, 8.50705917302346158658e+37, PT ;  /* 0x7e8000000c00780b */ /* 0x042fe40003f04000 */
[----:B------:R-:W-:Y:S01]  /*0210*/  FSETP.GEU.AND P2, PT, R12, 1.175494350822287508e-38, PT ;  /* 0x008000000c00780b */ /* 0x000fe20003f4e000 */
[----:B--2---:R-:W1:Y:S01]  /*0220*/  LDC.64 R2, c[0x0][0x238] ;  /* 0x00008e00ff027b82 */ /* 0x004e620000000a00 */
[----:B---3--:R-:W-:-:S02]  /*0230*/  FSETP.GT.AND P1, PT, R13, 8.50705917302346158658e+37, PT ;  /* 0x7e8000000d00780b */ /* 0x008fc40003f24000 */
[----:B------:R-:W-:-:S07]  /*0240*/  FSETP.GEU.AND P3, PT, R13, 1.175494350822287508e-38, PT ;  /* 0x008000000d00780b */ /* 0x000fce0003f6e000 */
[----:B------:R-:W-:-:S04]  /*0250*/  @P0 FMUL R12, R12, 0.25 ;  /* 0x3e8000000c0c0820 */ /* 0x000fc80000400000 */
[----:B------:R-:W-:Y:S01]  /*0260*/  @!P2 FMUL R12, R12, 16777216 ;  /* 0x4b8000000c0ca820 */ /* 0x000fe20000400000 */
[----:B------:R-:W-:-:S04]  /*0270*/  @P1 FMUL R13, R13, 0.25 ;  /* 0x3e8000000d0d1820 */ /* 0x000fc80000400000 */
[----:B------:R-:W-:Y:S01]  /*0280*/  @!P3 FMUL R13, R13, 16777216 ;  /* 0x4b8000000d0db820 */ /* 0x000fe20000400000 */
[----:B------:R-:W2:Y:S01]  /*0290*/  MUFU.RCP R12, R12 ;  /* 0x0000000c000c7308 */ /* 0x000ea20000001000 */
[----:B------:R-:W-:-:S07]  /*02a0*/  FSEL R15, R14, 1, P0 ;  /* 0x3f8000000e0f7808 */ /* 0x000fce0000000000 */
[----:B------:R-:W3:Y:S01]  /*02b0*/  MUFU.RCP R13, R13 ;  /* 0x0000000d000d7308 */ /* 0x000ee20000001000 */
[----:B------:R-:W-:Y:S01]  /*02c0*/  FSEL R14, R14, 1, P1 ;  /* 0x3f8000000e0e7808 */ /* 0x000fe20000800000 */
[----:B------:R-:W-:-:S04]  /*02d0*/  @!P2 FMUL R15, R15, 16777216 ;  /* 0x4b8000000f0fa820 */ /* 0x000fc80000400000 */
[----:B------:R-:W-:Y:S01]  /*02e0*/  @!P3 FMUL R14, R14, 16777216 ;  /* 0x4b8000000e0eb820 */ /* 0x000fe20000400000 */
[----:B----4-:R-:W-:Y:S01]  /*02f0*/  FADD R5, R5, -R7 ;  /* 0x8000000705057221 */ /* 0x010fe20000000000 */
[----:B------:R-:W-:Y:S01]  /*0300*/  FADD R4, R4, -R6 ;  /* 0x8000000604047221 */ /* 0x000fe20000000000 */
[----:B--2---:R-:W-:Y:S01]  /*0310*/  FMUL R15, R12, R15 ;  /* 0x0000000f0c0f7220 */ /* 0x004fe20000400000 */
[----:B---3--:R-:W-:-:S03]  /*0320*/  FMUL R14, R13, R14 ;  /* 0x0000000e0d0e7220 */ /* 0x008fc60000400000 */
[----:B------:R-:W-:Y:S01]  /*0330*/  FMUL R15, R4, R15 ;  /* 0x0000000f040f7220 */ /* 0x000fe20000400000 */
[----:B------:R-:W-:-:S03]  /*0340*/  FMUL R14, R5, R14 ;  /* 0x0000000e050e7220 */ /* 0x000fc60000400000 */
[----:B-----5:R-:W-:Y:S01]  /*0350*/  FFMA R8, R8, R15, R10 ;  /* 0x0000000f08087223 */ /* 0x020fe2000000000a */
[----:B------:R-:W-:-:S04]  /*0360*/  FFMA R9, R9, R14, R11 ;  /* 0x0000000e09097223 */ /* 0x000fc8000000000b */
[----:B------:R-:W-:Y:S02]  /*0370*/  FSETP.GEU.AND P0, PT, R8, RZ, PT ;  /* 0x000000ff0800720b */ /* 0x000fe40003f0e000 */
[C---:B------:R-:W-:Y:S01]  /*0380*/  FSETP.GEU.AND P1, PT, R9.reuse, RZ, PT ;  /* 0x000000ff0900720b */ /* 0x040fe20003f2e000 */
[----:B-1----:R-:W-:Y:S01]  /*0390*/  IMAD.WIDE R2, R0, 0x4, R2 ;  /* 0x0000000400027825 */ /* 0x002fe200078e0202 */
[----:B------:R-:W-:Y:S02]  /*03a0*/  FSEL R8, R8, RZ, P0 ;  /* 0x000000ff08087208 */ /* 0x000fe40000000000 */
[----:B------:R-:W-:-:S05]  /*03b0*/  FSEL R9, R9, RZ, P1 ;  /* 0x000000ff09097208 */ /* 0x000fca0000800000 */
[----:B------:R-:W-:Y:S01]  /*03c0*/  STG.E.64 desc[UR4][R2.64], R8 ;  /* 0x0000000802007986 */ /* 0x000fe2000c101b04 */
[----:B------:R-:W-:Y:S05]  /*03d0*/  EXIT ;  /* 0x000000000000794d */ /* 0x000fea0003800000 */
.L_x_0:
[----:B------:R-:W-:-:S00]  /*03e0*/  BRA `(.L_x_0) ;  /* 0xfffffffc00fc7947 */ /* 0x000fc0000383ffff */
[----:B------:R-:W-:-:S00]  /*03f0*/  NOP ;  /* 0x0000000000007918 */ /* 0x000fc00000000000 */
        /* <DEDUP_REMOVED lines=8> */
.L_x_1:


//--------------------- .nv.global.init           --------------------------
	.section	.nv.global.init,"aw",@progbits
.nv.global.init:
	.type		_$_str,@object
	.size		_$_str,(_$_str_$_2 - _$_str)
_$_str:
        /*0000*/ 	.byte	0x5f, 0x5f, 0x43, 0x55, 0x44, 0x41, 0x5f, 0x46, 0x54, 0x5a, 0x00
	.type		_$_str_$_2,@object
	.size		_$_str_$_2,(.L_1 - _$_str_$_2)
_$_str_$_2:
        /*000b*/ 	.byte	0x5f, 0x5f, 0x43, 0x55, 0x44, 0x41, 0x5f, 0x50, 0x52, 0x45, 0x43, 0x5f, 0x53, 0x51, 0x52, 0x54
        /*001b*/ 	.byte	0x00
.L_1:


//--------------------- .nv.constant0.triton_poi_fused__native_batch_norm_legit_no_training_relu_14 --------------------------
	.section	.nv.constant0.triton_poi_fused__native_batch_norm_legit_no_training_relu_14,"a",@progbits
	.sectionflags	@""
	.align	4
.nv.constant0.triton_poi_fused__native_batch_norm_legit_no_training_relu_14:
	.zero		580
